//
// Generated by NVIDIA NVVM Compiler
//
// Compiler Build ID: CL-36424714
// Cuda compilation tools, release 13.0, V13.0.88
// Based on NVVM 20.0.0
//

.version 9.0
.target sm_100
.address_size 64

	// .globl	_Z6kernelPhi

.visible .entry _Z6kernelPhi(
	.param .u64 .ptr .align 1 _Z6kernelPhi_param_0,
	.param .u32 _Z6kernelPhi_param_1
)
{
	.reg .pred 	%p<10>;
	.reg .b16 	%rs<14>;
	.reg .b32 	%r<16>;
	.reg .b32 	%f<77>;
	.reg .b64 	%rd<5>;

	ld.param.u64 	%rd1, [_Z6kernelPhi_param_0];
	ld.param.u32 	%r5, [_Z6kernelPhi_param_1];
	mov.u32 	%r6, %ctaid.x;
	mov.u32 	%r7, %ctaid.y;
	mov.u32 	%r8, %nctaid.x;
	mad.lo.s32 	%r1, %r7, %r8, %r6;
	shr.u32 	%r9, %r5, 31;
	add.s32 	%r10, %r5, %r9;
	shr.s32 	%r11, %r10, 1;
	sub.s32 	%r12, %r11, %r6;
	cvt.rn.f32.s32 	%f35, %r12;
	mul.f32 	%f36, %f35, 0f3FC00000;
	cvt.rn.f32.s32 	%f37, %r11;
	div.rn.f32 	%f76, %f36, %f37;
	sub.s32 	%r13, %r11, %r7;
	cvt.rn.f32.s32 	%f38, %r13;
	mul.f32 	%f39, %f38, 0f3FC00000;
	div.rn.f32 	%f75, %f39, %f37;
	mov.b32 	%r15, 0;
	bra.uni 	$L__BB0_9;
$L__BB0_1:
	sub.f32 	%f46, %f33, %f34;
	mul.f32 	%f47, %f31, %f32;
	fma.rn.f32 	%f48, %f31, %f32, %f47;
	add.f32 	%f3, %f46, 0fBF4CCCCD;
	add.f32 	%f4, %f48, 0f3E1FBE77;
	mul.f32 	%f5, %f3, %f3;
	mul.f32 	%f6, %f4, %f4;
	add.f32 	%f49, %f5, %f6;
	setp.gt.f32 	%p2, %f49, 0f447A0000;
	@%p2 bra 	$L__BB0_10;
	sub.f32 	%f50, %f5, %f6;
	mul.f32 	%f51, %f3, %f4;
	fma.rn.f32 	%f52, %f3, %f4, %f51;
	add.f32 	%f7, %f50, 0fBF4CCCCD;
	add.f32 	%f8, %f52, 0f3E1FBE77;
	mul.f32 	%f9, %f7, %f7;
	mul.f32 	%f10, %f8, %f8;
	add.f32 	%f53, %f9, %f10;
	setp.gt.f32 	%p3, %f53, 0f447A0000;
	@%p3 bra 	$L__BB0_10;
	sub.f32 	%f54, %f9, %f10;
	mul.f32 	%f55, %f7, %f8;
	fma.rn.f32 	%f56, %f7, %f8, %f55;
	add.f32 	%f11, %f54, 0fBF4CCCCD;
	add.f32 	%f12, %f56, 0f3E1FBE77;
	mul.f32 	%f13, %f11, %f11;
	mul.f32 	%f14, %f12, %f12;
	add.f32 	%f57, %f13, %f14;
	setp.gt.f32 	%p4, %f57, 0f447A0000;
	@%p4 bra 	$L__BB0_10;
	sub.f32 	%f58, %f13, %f14;
	mul.f32 	%f59, %f11, %f12;
	fma.rn.f32 	%f60, %f11, %f12, %f59;
	add.f32 	%f15, %f58, 0fBF4CCCCD;
	add.f32 	%f16, %f60, 0f3E1FBE77;
	mul.f32 	%f17, %f15, %f15;
	mul.f32 	%f18, %f16, %f16;
	add.f32 	%f61, %f17, %f18;
	setp.gt.f32 	%p5, %f61, 0f447A0000;
	@%p5 bra 	$L__BB0_10;
	sub.f32 	%f62, %f17, %f18;
	mul.f32 	%f63, %f15, %f16;
	fma.rn.f32 	%f64, %f15, %f16, %f63;
	add.f32 	%f19, %f62, 0fBF4CCCCD;
	add.f32 	%f20, %f64, 0f3E1FBE77;
	mul.f32 	%f21, %f19, %f19;
	mul.f32 	%f22, %f20, %f20;
	add.f32 	%f65, %f21, %f22;
	setp.gt.f32 	%p6, %f65, 0f447A0000;
	@%p6 bra 	$L__BB0_10;
	sub.f32 	%f66, %f21, %f22;
	mul.f32 	%f67, %f19, %f20;
	fma.rn.f32 	%f68, %f19, %f20, %f67;
	add.f32 	%f23, %f66, 0fBF4CCCCD;
	add.f32 	%f24, %f68, 0f3E1FBE77;
	mul.f32 	%f25, %f23, %f23;
	mul.f32 	%f26, %f24, %f24;
	add.f32 	%f69, %f25, %f26;
	setp.gt.f32 	%p7, %f69, 0f447A0000;
	@%p7 bra 	$L__BB0_10;
	sub.f32 	%f70, %f25, %f26;
	mul.f32 	%f71, %f23, %f24;
	fma.rn.f32 	%f72, %f23, %f24, %f71;
	add.f32 	%f76, %f70, 0fBF4CCCCD;
	add.f32 	%f75, %f72, 0f3E1FBE77;
	mul.f32 	%f73, %f75, %f75;
	fma.rn.f32 	%f74, %f76, %f76, %f73;
	setp.gt.f32 	%p8, %f74, 0f447A0000;
	@%p8 bra 	$L__BB0_10;
	add.s32 	%r15, %r15, 8;
	setp.eq.s32 	%p9, %r15, 200;
	mov.b16 	%rs13, 255;
	@%p9 bra 	$L__BB0_10;
$L__BB0_9:
	mul.f32 	%f40, %f76, %f76;
	mul.f32 	%f41, %f75, %f75;
	sub.f32 	%f42, %f40, %f41;
	mul.f32 	%f43, %f76, %f75;
	fma.rn.f32 	%f44, %f76, %f75, %f43;
	add.f32 	%f31, %f42, 0fBF4CCCCD;
	add.f32 	%f32, %f44, 0f3E1FBE77;
	mul.f32 	%f33, %f31, %f31;
	mul.f32 	%f34, %f32, %f32;
	add.f32 	%f45, %f33, %f34;
	setp.leu.f32 	%p1, %f45, 0f447A0000;
	mov.b16 	%rs13, 0;
	@%p1 bra 	$L__BB0_1;
$L__BB0_10:
	cvta.to.global.u64 	%rd2, %rd1;
	shl.b32 	%r14, %r1, 2;
	cvt.s64.s32 	%rd3, %r14;
	add.s64 	%rd4, %rd2, %rd3;
	st.global.u8 	[%rd4], %rs13;
	mov.b16 	%rs11, 0;
	st.global.u8 	[%rd4+1], %rs11;
	st.global.u8 	[%rd4+2], %rs11;
	mov.b16 	%rs12, 255;
	st.global.u8 	[%rd4+3], %rs12;
	ret;

}


// ===== COMPILED SASS (sm_100) =====

	.target	sm_100

	.elftype	@"ET_EXEC"


//--------------------- .note.nv.tkinfo           --------------------------
	.section	.note.nv.tkinfo,"",@"SHT_NOTE"
	.sectionflags	@"SHF_NOTE_NV_TKINFO"
	.tkinfo
        /*0018*/ 	.word	0x00000002
        /*0030*/ 	.string	""
        /*0030*/ 	.string	"ptxas"
        /*0030*/ 	.string	"Cuda compilation tools, release 13.0, V13.0.88"
        /*0030*/ 	.string	"Build cuda_13.0.r13.0/compiler.36424714_0"
        /*0030*/ 	.string	"-arch sm_100 -m 64 "



//--------------------- .note.nv.cuinfo           --------------------------
	.section	.note.nv.cuinfo,"",@"SHT_NOTE"
	.sectionflags	@"SHF_NOTE_NV_CUINFO"
        /*0018*/ 	.short	0x0002
        /*001a*/ 	.short	0x0064
        /*001c*/ 	.short	0x0082
	.zero		2


//--------------------- .nv.info                  --------------------------
	.section	.nv.info,"",@"SHT_CUDA_INFO"
	.align	4


	//----- nvinfo : EIATTR_REGCOUNT
	.align		4
        /*0000*/ 	.byte	0x04, 0x2f
        /*0002*/ 	.short	(.L_1 - .L_0)
	.align		4
.L_0:
        /*0004*/ 	.word	index@(_Z6kernelPhi)
        /*0008*/ 	.word	0x00000011


	//----- nvinfo : EIATTR_FRAME_SIZE
	.align		4
.L_1:
        /*000c*/ 	.byte	0x04, 0x11
        /*000e*/ 	.short	(.L_3 - .L_2)
	.align		4
.L_2:
        /*0010*/ 	.word	index@($__internal_0_$__cuda_sm3x_div_rn_noftz_f32_slowpath)
        /*0014*/ 	.word	0x00000000


	//----- nvinfo : EIATTR_FRAME_SIZE
	.align		4
.L_3:
        /*0018*/ 	.byte	0x04, 0x11
        /*001a*/ 	.short	(.L_5 - .L_4)
	.align		4
.L_4:
        /*001c*/ 	.word	index@(_Z6kernelPhi)
        /*0020*/ 	.word	0x00000000


	//----- nvinfo : EIATTR_MIN_STACK_SIZE
	.align		4
.L_5:
        /*0024*/ 	.byte	0x04, 0x12
        /*0026*/ 	.short	(.L_7 - .L_6)
	.align		4
.L_6:
        /*0028*/ 	.word	index@(_Z6kernelPhi)
        /*002c*/ 	.word	0x00000000
.L_7:


//--------------------- .nv.compat                --------------------------
	.section	.nv.compat,"",@"SHT_CUDA_COMPAT_INFO"
	.align	4
        /*0000*/ 	.byte	0x02, 0x09, 0x00, 0x00, 0x02, 0x02, 0x01, 0x00, 0x02, 0x05, 0x05, 0x00, 0x03, 0x07, 0x01, 0x01
        /*0010*/ 	.byte	0x02, 0x03, 0x00, 0x00, 0x02, 0x06, 0x01, 0x00, 0x04, 0x0b, 0x08, 0x00, 0x01, 0x00, 0x00, 0x00
        /*0020*/ 	.byte	0x00, 0x00, 0x00, 0x00


//--------------------- .nv.info._Z6kernelPhi     --------------------------
	.section	.nv.info._Z6kernelPhi,"",@"SHT_CUDA_INFO"
	.sectionflags	@""
	.align	4


	//----- nvinfo : EIATTR_CUDA_API_VERSION
	.align		4
        /*0000*/ 	.byte	0x04, 0x37
        /*0002*/ 	.short	(.L_9 - .L_8)
.L_8:
        /*0004*/ 	.word	0x00000082


	//----- nvinfo : EIATTR_KPARAM_INFO
	.align		4
.L_9:
        /*0008*/ 	.byte	0x04, 0x17
        /*000a*/ 	.short	(.L_11 - .L_10)
.L_10:
        /*000c*/ 	.word	0x00000000
        /*0010*/ 	.short	0x0001
        /*0012*/ 	.short	0x0008
        /*0014*/ 	.byte	0x00, 0xf0, 0x11, 0x00


	//----- nvinfo : EIATTR_KPARAM_INFO
	.align		4
.L_11:
        /*0018*/ 	.byte	0x04, 0x17
        /*001a*/ 	.short	(.L_13 - .L_12)
.L_12:
        /*001c*/ 	.word	0x00000000
        /*0020*/ 	.short	0x0000
        /*0022*/ 	.short	0x0000
        /*0024*/ 	.byte	0x00, 0xf5, 0x21, 0x00


	//----- nvinfo : EIATTR_SPARSE_MMA_MASK
	.align		4
.L_13:
        /*0028*/ 	.byte	0x03, 0x50
        /*002a*/ 	.short	0x0000


	//----- nvinfo : EIATTR_MAXREG_COUNT
	.align		4
        /*002c*/ 	.byte	0x03, 0x1b
        /*002e*/ 	.short	0x00ff


	//----- nvinfo : EIATTR_MERCURY_ISA_VERSION
	.align		4
        /*0030*/ 	.byte	0x03, 0x5f
        /*0032*/ 	.short	0x0101


	//----- nvinfo : EIATTR_VRC_CTA_INIT_COUNT
	.align		4
        /*0034*/ 	.byte	0x02, 0x4a
	.zero		1
	.zero		1


	//----- nvinfo : EIATTR_EXIT_INSTR_OFFSETS
	.align		4
        /*0038*/ 	.byte	0x04, 0x1c
        /*003a*/ 	.short	(.L_15 - .L_14)


	//   ....[0]....
.L_14:
        /*003c*/ 	.word	0x00000880


	//----- nvinfo : EIATTR_CRS_STACK_SIZE
	.align		4
.L_15:
        /*0040*/ 	.byte	0x04, 0x1e
        /*0042*/ 	.short	(.L_17 - .L_16)
.L_16:
        /*0044*/ 	.word	0x00000000


	//----- nvinfo : EIATTR_CBANK_PARAM_SIZE
	.align		4
.L_17:
        /*0048*/ 	.byte	0x03, 0x19
        /*004a*/ 	.short	0x000c


	//----- nvinfo : EIATTR_PARAM_CBANK
	.align		4
        /*004c*/ 	.byte	0x04, 0x0a
        /*004e*/ 	.short	(.L_19 - .L_18)
	.align		4
.L_18:
        /*0050*/ 	.word	index@(.nv.constant0._Z6kernelPhi)
        /*0054*/ 	.short	0x0380
        /*0056*/ 	.short	0x000c


	//----- nvinfo : EIATTR_SW_WAR
	.align		4
.L_19:
        /*0058*/ 	.byte	0x04, 0x36
        /*005a*/ 	.short	(.L_21 - .L_20)
.L_20:
        /*005c*/ 	.word	0x00000008
.L_21:


//--------------------- .nv.callgraph             --------------------------
	.section	.nv.callgraph,"",@"SHT_CUDA_CALLGRAPH"
	.align	4
	.sectionentsize	8
	.align		4
        /*0000*/ 	.word	0x00000000
	.align		4
        /*0004*/ 	.word	0xffffffff
	.align		4
        /*0008*/ 	.word	0x00000000
	.align		4
        /*000c*/ 	.word	0xfffffffe
	.align		4
        /*0010*/ 	.word	0x00000000
	.align		4
        /*0014*/ 	.word	0xfffffffd
	.align		4
        /*0018*/ 	.word	0x00000000
	.align		4
        /*001c*/ 	.word	0xfffffffc


//--------------------- .text._Z6kernelPhi        --------------------------
	.section	.text._Z6kernelPhi,"ax",@progbits
	.align	128
        .global         _Z6kernelPhi
        .type           _Z6kernelPhi,@function
        .size           _Z6kernelPhi,(.L_x_13 - _Z6kernelPhi)
        .other          _Z6kernelPhi,@"STO_CUDA_ENTRY STV_DEFAULT"
_Z6kernelPhi:
.text._Z6kernelPhi:
[----:B------:R-:W-:Y:S01]  /*0000*/  LDC R1, c[0x0][0x37c] ;  /* 0x0000df00ff017b82 */ /* 0x000fe20000000800 */
[----:B------:R-:W0:Y:S07]  /*0010*/  LDCU UR4, c[0x0][0x388] ;  /* 0x00007100ff0477ac */ /* 0x000e2e0008000800 */
[----:B------:R-:W1:Y:S01]  /*0020*/  S2UR UR5, SR_CTAID.X ;  /* 0x00000000000579c3 */ /* 0x000e620000002500 */
[----:B------:R-:W2:Y:S07]  /*0030*/  LDCU UR7, c[0x0][0x370] ;  /* 0x00006e00ff0777ac */ /* 0x000eae0008000800 */
[----:B------:R-:W2:Y:S01]  /*0040*/  S2UR UR6, SR_CTAID.Y ;  /* 0x00000000000679c3 */ /* 0x000ea20000002600 */
[----:B0-----:R-:W-:-:S04]  /*0050*/  ULEA.HI UR4, UR4, UR4, URZ, 0x1 ;  /* 0x0000000404047291 */ /* 0x001fc8000f8f08ff */
[----:B------:R-:W-:-:S04]  /*0060*/  USHF.R.S32.HI UR4, URZ, 0x1, UR4 ;  /* 0x00000001ff047899 */ /* 0x000fc80008011404 */
[----:B-1----:R-:W-:Y:S02]  /*0070*/  UIADD3 UR8, UPT, UPT, UR4, -UR5, URZ ;  /* 0x8000000504087290 */ /* 0x002fe4000fffe0ff */
[----:B------:R-:W-:-:S04]  /*0080*/  I2FP.F32.S32 R3, UR4 ;  /* 0x0000000400037c45 */ /* 0x000fc80008201400 */
[----:B------:R-:W0:Y:S01]  /*0090*/  MUFU.RCP R2, R3 ;  /* 0x0000000300027308 */ /* 0x000e220000001000 */
[----:B------:R-:W-:Y:S01]  /*00a0*/  I2FP.F32.S32 R0, UR8 ;  /* 0x0000000800007c45 */ /* 0x000fe20008201400 */
[----:B--2---:R-:W-:-:S04]  /*00b0*/  UIMAD UR5, UR6, UR7, UR5 ;  /* 0x00000007060572a4 */ /* 0x004fc8000f8e0205 */
[----:B------:R-:W-:-:S04]  /*00c0*/  FMUL R0, R0, 1.5 ;  /* 0x3fc0000000007820 */ /* 0x000fc80000400000 */
[----:B------:R-:W1:Y:S01]  /*00d0*/  FCHK P0, R0, R3 ;  /* 0x0000000300007302 */ /* 0x000e620000000000 */
[----:B0-----:R-:W-:-:S04]  /*00e0*/  FFMA R5, -R3, R2, 1 ;  /* 0x3f80000003057423 */ /* 0x001fc80000000102 */
[----:B------:R-:W-:-:S04]  /*00f0*/  FFMA R5, R2, R5, R2 ;  /* 0x0000000502057223 */ /* 0x000fc80000000002 */
[----:B------:R-:W-:-:S04]  /*0100*/  FFMA R2, R0, R5, RZ ;  /* 0x0000000500027223 */ /* 0x000fc800000000ff */
[----:B------:R-:W-:-:S04]  /*0110*/  FFMA R4, -R3, R2, R0 ;  /* 0x0000000203047223 */ /* 0x000fc80000000100 */
[----:B------:R-:W-:Y:S01]  /*0120*/  FFMA R2, R5, R4, R2 ;  /* 0x0000000405027223 */ /* 0x000fe20000000002 */
[----:B-1----:R-:W-:Y:S06]  /*0130*/  @!P0 BRA `(.L_x_0) ;  /* 0x00000000000c8947 */ /* 0x002fec0003800000 */
[----:B------:R-:W-:-:S07]  /*0140*/  MOV R4, 0x160 ;  /* 0x0000016000047802 */ /* 0x000fce0000000f00 */
[----:B------:R-:W-:Y:S05]  /*0150*/  CALL.REL.NOINC `($__internal_0_$__cuda_sm3x_div_rn_noftz_f32_slowpath) ;  /* 0x0000000400cc7944 */ /* 0x000fea0003c00000 */
[----:B------:R-:W-:-:S07]  /*0160*/  MOV R2, R0 ;  /* 0x0000000000027202 */ /* 0x000fce0000000f00 */
.L_x_0:
[----:B------:R-:W0:Y:S01]  /*0170*/  MUFU.RCP R6, R3 ;  /* 0x0000000300067308 */ /* 0x000e220000001000 */
[----:B------:R-:W-:-:S06]  /*0180*/  UIADD3 UR4, UPT, UPT, UR4, -UR6, URZ ;  /* 0x8000000604047290 */ /* 0x000fcc000fffe0ff */
[----:B------:R-:W-:-:S05]  /*0190*/  I2FP.F32.S32 R0, UR4 ;  /* 0x0000000400007c45 */ /* 0x000fca0008201400 */
        /* <DEDUP_REMOVED lines=8> */
[----:B------:R-:W-:Y:S02]  /*0220*/  MOV R0, R4 ;  /* 0x0000000400007202 */ /* 0x000fe40000000f00 */
[----:B------:R-:W-:-:S07]  /*0230*/  MOV R4, 0x250 ;  /* 0x0000025000047802 */ /* 0x000fce0000000f00 */
[----:B------:R-:W-:Y:S05]  /*0240*/  CALL.REL.NOINC `($__internal_0_$__cuda_sm3x_div_rn_noftz_f32_slowpath) ;  /* 0x0000000400907944 */ /* 0x000fea0003c00000 */
.L_x_1:
[----:B------:R-:W0:Y:S01]  /*0250*/  LDCU.64 UR8, c[0x0][0x358] ;  /* 0x00006b00ff0877ac */ /* 0x000e220008000a00 */
[----:B------:R-:W-:-:S05]  /*0260*/  UMOV UR4, URZ ;  /* 0x000000ff00047c82 */ /* 0x000fca0008000000 */
.L_x_3:
[C---:B------:R-:W-:Y:S01]  /*0270*/  FMUL R3, R0.reuse, R0 ;  /* 0x0000000000037220 */ /* 0x040fe20000400000 */
[----:B------:R-:W-:-:S03]  /*0280*/  FMUL R5, R0, R2 ;  /* 0x0000000200057220 */ /* 0x000fc60000400000 */
[-C--:B------:R-:W-:Y:S01]  /*0290*/  FFMA R3, R2, R2.reuse, -R3 ;  /* 0x0000000202037223 */ /* 0x080fe20000000803 */
[----:B------:R-:W-:-:S03]  /*02a0*/  FFMA R5, R0, R2, R5 ;  /* 0x0000000200057223 */ /* 0x000fc60000000005 */
[----:B------:R-:W-:Y:S01]  /*02b0*/  FADD R4, R3, -0.80000001192092895508 ;  /* 0xbf4ccccd03047421 */ /* 0x000fe20000000000 */
[----:B------:R-:W-:-:S03]  /*02c0*/  FADD R5, R5, 0.15600000321865081787 ;  /* 0x3e1fbe7705057421 */ /* 0x000fc60000000000 */
[----:B------:R-:W-:Y:S01]  /*02d0*/  FMUL R2, R4, R4 ;  /* 0x0000000404027220 */ /* 0x000fe20000400000 */
[----:B------:R-:W-:-:S04]  /*02e0*/  FMUL R7, R5, R5 ;  /* 0x0000000505077220 */ /* 0x000fc80000400000 */
[----:B------:R-:W-:-:S05]  /*02f0*/  FADD R0, R2, R7 ;  /* 0x0000000702007221 */ /* 0x000fca0000000000 */
[----:B------:R-:W-:Y:S02]  /*0300*/  FSETP.GT.AND P0, PT, R0, 1000, PT ;  /* 0x447a00000000780b */ /* 0x000fe40003f04000 */
[----:B------:R-:W-:-:S11]  /*0310*/  PRMT R0, RZ, 0x7610, R0 ;  /* 0x00007610ff007816 */ /* 0x000fd60000000000 */
[----:B------:R-:W-:Y:S05]  /*0320*/  @P0 BRA `(.L_x_2) ;  /* 0x0000000400280947 */ /* 0x000fea0003800000 */
[----:B------:R-:W-:Y:S01]  /*0330*/  FMUL R3, R4, R5 ;  /* 0x0000000504037220 */ /* 0x000fe20000400000 */
[----:B------:R-:W-:-:S03]  /*0340*/  FADD R2, R2, -R7 ;  /* 0x8000000702027221 */ /* 0x000fc60000000000 */
[----:B------:R-:W-:Y:S01]  /*0350*/  FFMA R3, R4, R5, R3 ;  /* 0x0000000504037223 */ /* 0x000fe20000000003 */
[----:B------:R-:W-:-:S03]  /*0360*/  FADD R4, R2, -0.80000001192092895508 ;  /* 0xbf4ccccd02047421 */ /* 0x000fc60000000000 */
[----:B------:R-:W-:Y:S01]  /*0370*/  FADD R5, R3, 0.15600000321865081787 ;  /* 0x3e1fbe7703057421 */ /* 0x000fe20000000000 */
[----:B------:R-:W-:-:S03]  /*0380*/  FMUL R2, R4, R4 ;  /* 0x0000000404027220 */ /* 0x000fc60000400000 */
[----:B------:R-:W-:-:S04]  /*0390*/  FMUL R7, R5, R5 ;  /* 0x0000000505077220 */ /* 0x000fc80000400000 */
[----:B------:R-:W-:-:S05]  /*03a0*/  FADD R3, R2, R7 ;  /* 0x0000000702037221 */ /* 0x000fca0000000000 */
[----:B------:R-:W-:-:S13]  /*03b0*/  FSETP.GT.AND P0, PT, R3, 1000, PT ;  /* 0x447a00000300780b */ /* 0x000fda0003f04000 */
        /* <DEDUP_REMOVED lines=51> */
[----:B------:R-:W-:-:S04]  /*06f0*/  FMUL R2, R5, R4 ;  /* 0x0000000405027220 */ /* 0x000fc80000400000 */
[----:B------:R-:W-:Y:S01]  /*0700*/  FFMA R3, R5, R4, R2 ;  /* 0x0000000405037223 */ /* 0x000fe20000000002 */
[----:B------:R-:W-:-:S03]  /*0710*/  FADD R2, R6, -R7 ;  /* 0x8000000706027221 */ /* 0x000fc60000000000 */
[----:B------:R-:W-:Y:S01]  /*0720*/  FADD R3, R3, 0.15600000321865081787 ;  /* 0x3e1fbe7703037421 */ /* 0x000fe20000000000 */
[----:B------:R-:W-:-:S03]  /*0730*/  FADD R2, R2, -0.80000001192092895508 ;  /* 0xbf4ccccd02027421 */ /* 0x000fc60000000000 */
[----:B------:R-:W-:-:S04]  /*0740*/  FMUL R5, R3, R3 ;  /* 0x0000000303057220 */ /* 0x000fc80000400000 */
[----:B------:R-:W-:-:S05]  /*0750*/  FFMA R5, R2, R2, R5 ;  /* 0x0000000202057223 */ /* 0x000fca0000000005 */
[----:B------:R-:W-:-:S13]  /*0760*/  FSETP.GT.AND P0, PT, R5, 1000, PT ;  /* 0x447a00000500780b */ /* 0x000fda0003f04000 */
[----:B------:R-:W-:Y:S05]  /*0770*/  @P0 BRA `(.L_x_2) ;  /* 0x0000000000140947 */ /* 0x000fea0003800000 */
[----:B------:R-:W-:Y:S01]  /*0780*/  UIADD3 UR4, UPT, UPT, UR4, 0x8, URZ ;  /* 0x0000000804047890 */ /* 0x000fe2000fffe0ff */
[----:B------:R-:W-:-:S03]  /*0790*/  MOV R0, R3 ;  /* 0x0000000300007202 */ /* 0x000fc60000000f00 */
[----:B------:R-:W-:-:S09]  /*07a0*/  UISETP.NE.AND UP0, UPT, UR4, 0xc8, UPT ;  /* 0x000000c80400788c */ /* 0x000fd2000bf05270 */
[----:B------:R-:W-:Y:S05]  /*07b0*/  BRA.U UP0, `(.L_x_3) ;  /* 0xfffffff900ac7547 */ /* 0x000fea000b83ffff */
[----:B------:R-:W-:-:S07]  /*07c0*/  HFMA2 R0, -RZ, RZ, 0, 1.5199184417724609375e-05 ;  /* 0x000000ffff007431 */ /* 0x000fce00000001ff */
.L_x_2:
[----:B------:R-:W1:Y:S01]  /*07d0*/  LDCU.64 UR6, c[0x0][0x380] ;  /* 0x00007000ff0677ac */ /* 0x000e620008000a00 */
[----:B------:R-:W-:Y:S01]  /*07e0*/  MOV R4, 0xff ;  /* 0x000000ff00047802 */ /* 0x000fe20000000f00 */
[----:B------:R-:W-:-:S04]  /*07f0*/  USHF.L.U32 UR4, UR5, 0x2, URZ ;  /* 0x0000000205047899 */ /* 0x000fc800080006ff */
[----:B-1----:R-:W-:-:S04]  /*0800*/  UIADD3 UR6, UP0, UPT, UR4, UR6, URZ ;  /* 0x0000000604067290 */ /* 0x002fc8000ff1e0ff */
[----:B------:R-:W-:Y:S02]  /*0810*/  ULEA.HI.X.SX32 UR4, UR4, UR7, 0x1, UP0 ;  /* 0x0000000704047291 */ /* 0x000fe400080f0eff */
[----:B------:R-:W-:-:S04]  /*0820*/  MOV R2, UR6 ;  /* 0x0000000600027c02 */ /* 0x000fc80008000f00 */
[----:B------:R-:W-:-:S05]  /*0830*/  MOV R3, UR4 ;  /* 0x0000000400037c02 */ /* 0x000fca0008000f00 */
[----:B0-----:R-:W-:Y:S04]  /*0840*/  STG.E.U8 desc[UR8][R2.64], R0 ;  /* 0x0000000002007986 */ /* 0x001fe8000c101108 */
[----:B------:R-:W-:Y:S04]  /*0850*/  STG.E.U8 desc[UR8][R2.64+0x3], R4 ;  /* 0x0000030402007986 */ /* 0x000fe8000c101108 */
[----:B------:R-:W-:Y:S04]  /*0860*/  STG.E.U8 desc[UR8][R2.64+0x1], RZ ;  /* 0x000001ff02007986 */ /* 0x000fe8000c101108 */
[----:B------:R-:W-:Y:S01]  /*0870*/  STG.E.U8 desc[UR8][R2.64+0x2], RZ ;  /* 0x000002ff02007986 */ /* 0x000fe2000c101108 */
[----:B------:R-:W-:Y:S05]  /*0880*/  EXIT ;  /* 0x000000000000794d */ /* 0x000fea0003800000 */
        .weak           $__internal_0_$__cuda_sm3x_div_rn_noftz_f32_slowpath
        .type           $__internal_0_$__cuda_sm3x_div_rn_noftz_f32_slowpath,@function
        .size           $__internal_0_$__cuda_sm3x_div_rn_noftz_f32_slowpath,(.L_x_13 - $__internal_0_$__cuda_sm3x_div_rn_noftz_f32_slowpath)
$__internal_0_$__cuda_sm3x_div_rn_noftz_f32_slowpath:
[----:B------:R-:W-:Y:S02]  /*0890*/  SHF.R.U32.HI R6, RZ, 0x17, R3 ;  /* 0x00000017ff067819 */ /* 0x000fe40000011603 */
[----:B------:R-:W-:Y:S02]  /*08a0*/  SHF.R.U32.HI R5, RZ, 0x17, R0 ;  /* 0x00000017ff057819 */ /* 0x000fe40000011600 */
[----:B------:R-:W-:Y:S02]  /*08b0*/  LOP3.LUT R12, R6, 0xff, RZ, 0xc0, !PT ;  /* 0x000000ff060c7812 */ /* 0x000fe400078ec0ff */
[----:B------:R-:W-:Y:S02]  /*08c0*/  LOP3.LUT R10, R5, 0xff, RZ, 0xc0, !PT ;  /* 0x000000ff050a7812 */ /* 0x000fe400078ec0ff */
[----:B------:R-:W-:Y:S02]  /*08d0*/  IADD3 R8, PT, PT, R12, -0x1, RZ ;  /* 0xffffffff0c087810 */ /* 0x000fe40007ffe0ff */
[----:B------:R-:W-:-:S02]  /*08e0*/  IADD3 R7, PT, PT, R10, -0x1, RZ ;  /* 0xffffffff0a077810 */ /* 0x000fc40007ffe0ff */
[----:B------:R-:W-:Y:S02]  /*08f0*/  ISETP.GT.U32.AND P0, PT, R8, 0xfd, PT ;  /* 0x000000fd0800780c */ /* 0x000fe40003f04070 */
[----:B------:R-:W-:Y:S02]  /*0900*/  MOV R5, R3 ;  /* 0x0000000300057202 */ /* 0x000fe40000000f00 */
[----:B------:R-:W-:-:S13]  /*0910*/  ISETP.GT.U32.OR P0, PT, R7, 0xfd, P0 ;  /* 0x000000fd0700780c */ /* 0x000fda0000704470 */
[----:B------:R-:W-:Y:S01]  /*0920*/  @!P0 MOV R6, RZ ;  /* 0x000000ff00068202 */ /* 0x000fe20000000f00 */
[----:B------:R-:W-:Y:S06]  /*0930*/  @!P0 BRA `(.L_x_4) ;  /* 0x00000000005c8947 */ /* 0x000fec0003800000 */
[----:B------:R-:W-:Y:S02]  /*0940*/  FSETP.GTU.FTZ.AND P0, PT, |R0|, +INF , PT ;  /* 0x7f8000000000780b */ /* 0x000fe40003f1c200 */
[----:B------:R-:W-:-:S04]  /*0950*/  FSETP.GTU.FTZ.AND P1, PT, |R3|, +INF , PT ;  /* 0x7f8000000300780b */ /* 0x000fc80003f3c200 */
[----:B------:R-:W-:-:S13]  /*0960*/  PLOP3.LUT P0, PT, P0, P1, PT, 0xf8, 0x8f ;  /* 0x00000000008f781c */ /* 0x000fda0000703f70 */
[----:B------:R-:W-:Y:S05]  /*0970*/  @P0 BRA `(.L_x_5) ;  /* 0x0000000400440947 */ /* 0x000fea0003800000 */
[----:B------:R-:W-:-:S13]  /*0980*/  LOP3.LUT P0, RZ, R5, 0x7fffffff, R0, 0xc8, !PT ;  /* 0x7fffffff05ff7812 */ /* 0x000fda000780c800 */
[----:B------:R-:W-:Y:S05]  /*0990*/  @!P0 BRA `(.L_x_6) ;  /* 0x0000000400348947 */ /* 0x000fea0003800000 */
[C---:B------:R-:W-:Y:S02]  /*09a0*/  FSETP.NEU.FTZ.AND P2, PT, |R0|.reuse, +INF , PT ;  /* 0x7f8000000000780b */ /* 0x040fe40003f5d200 */
[----:B------:R-:W-:Y:S02]  /*09b0*/  FSETP.NEU.FTZ.AND P1, PT, |R3|, +INF , PT ;  /* 0x7f8000000300780b */ /* 0x000fe40003f3d200 */
[----:B------:R-:W-:-:S11]  /*09c0*/  FSETP.NEU.FTZ.AND P0, PT, |R0|, +INF , PT ;  /* 0x7f8000000000780b */ /* 0x000fd60003f1d200 */
[----:B------:R-:W-:Y:S05]  /*09d0*/  @!P1 BRA !P2, `(.L_x_6) ;  /* 0x0000000400249947 */ /* 0x000fea0005000000 */
[----:B------:R-:W-:-:S04]  /*09e0*/  LOP3.LUT P2, RZ, R0, 0x7fffffff, RZ, 0xc0, !PT ;  /* 0x7fffffff00ff7812 */ /* 0x000fc8000784c0ff */
[----:B------:R-:W-:-:S13]  /*09f0*/  PLOP3.LUT P1, PT, P1, P2, PT, 0x2f, 0xf2 ;  /* 0x0000000000f2781c */ /* 0x000fda0000f24577 */
[----:B------:R-:W-:Y:S05]  /*0a00*/  @P1 BRA `(.L_x_7) ;  /* 0x0000000400101947 */ /* 0x000fea0003800000 */
[----:B------:R-:W-:-:S04]  /*0a10*/  LOP3.LUT P1, RZ, R5, 0x7fffffff, RZ, 0xc0, !PT ;  /* 0x7fffffff05ff7812 */ /* 0x000fc8000782c0ff */
[----:B------:R-:W-:-:S13]  /*0a20*/  PLOP3.LUT P0, PT, P0, P1, PT, 0x2f, 0xf2 ;  /* 0x0000000000f2781c */ /* 0x000fda0000702577 */
[----:B------:R-:W-:Y:S05]  /*0a30*/  @P0 BRA `(.L_x_8) ;  /* 0x0000000000f80947 */ /* 0x000fea0003800000 */
[----:B------:R-:W-:Y:S02]  /*0a40*/  ISETP.GE.AND P0, PT, R7, RZ, PT ;  /* 0x000000ff0700720c */ /* 0x000fe40003f06270 */
[----:B------:R-:W-:-:S11]  /*0a50*/  ISETP.GE.AND P1, PT, R8, RZ, PT ;  /* 0x000000ff0800720c */ /* 0x000fd60003f26270 */
[----:B------:R-:W-:Y:S01]  /*0a60*/  @P0 MOV R6, RZ ;  /* 0x000000ff00060202 */ /* 0x000fe20000000f00 */
[----:B------:R-:W-:Y:S01]  /*0a70*/  @!P0 FFMA R0, R0, 1.84467440737095516160e+19, RZ ;  /* 0x5f80000000008823 */ /* 0x000fe200000000ff */
[----:B------:R-:W-:Y:S01]  /*0a80*/  @!P0 MOV R6, 0xffffffc0 ;  /* 0xffffffc000068802 */ /* 0x000fe20000000f00 */
[----:B------:R-:W-:-:S03]  /*0a90*/  @!P1 FFMA R5, R3, 1.84467440737095516160e+19, RZ ;  /* 0x5f80000003059823 */ /* 0x000fc600000000ff */
[----:B------:R-:W-:-:S07]  /*0aa0*/  @!P1 IADD3 R6, PT, PT, R6, 0x40, RZ ;  /* 0x0000004006069810 */ /* 0x000fce0007ffe0ff */
.L_x_4:
[----:B------:R-:W-:-:S04]  /*0ab0*/  LEA R8, R12, 0xc0800000, 0x17 ;  /* 0xc08000000c087811 */ /* 0x000fc800078eb8ff */
[----:B------:R-:W-:Y:S02]  /*0ac0*/  IADD3 R8, PT, PT, -R8, R5, RZ ;  /* 0x0000000508087210 */ /* 0x000fe40007ffe1ff */
[----:B------:R-:W-:Y:S02]  /*0ad0*/  IADD3 R5, PT, PT, R10, -0x7f, RZ ;  /* 0xffffff810a057810 */ /* 0x000fe40007ffe0ff */
[----:B------:R-:W0:Y:S01]  /*0ae0*/  MUFU.RCP R7, R8 ;  /* 0x0000000800077308 */ /* 0x000e220000001000 */
[----:B------:R-:W-:Y:S02]  /*0af0*/  FADD.FTZ R9, -R8, -RZ ;  /* 0x800000ff08097221 */ /* 0x000fe40000010100 */
[----:B------:R-:W-:Y:S02]  /*0b00*/  IMAD R0, R5, -0x800000, R0 ;  /* 0xff80000005007824 */ /* 0x000fe400078e0200 */
[----:B0-----:R-:W-:-:S04]  /*0b10*/  FFMA R10, R7, R9, 1 ;  /* 0x3f800000070a7423 */ /* 0x001fc80000000009 */
[----:B------:R-:W-:-:S04]  /*0b20*/  FFMA R14, R7, R10, R7 ;  /* 0x0000000a070e7223 */ /* 0x000fc80000000007 */
[----:B------:R-:W-:-:S04]  /*0b30*/  FFMA R7, R0, R14, RZ ;  /* 0x0000000e00077223 */ /* 0x000fc800000000ff */
[----:B------:R-:W-:-:S04]  /*0b40*/  FFMA R10, R9, R7, R0 ;  /* 0x00000007090a7223 */ /* 0x000fc80000000000 */
[----:B------:R-:W-:Y:S01]  /*0b50*/  FFMA R11, R14, R10, R7 ;  /* 0x0000000a0e0b7223 */ /* 0x000fe20000000007 */
[----:B------:R-:W-:-:S03]  /*0b60*/  IADD3 R7, PT, PT, R5, 0x7f, -R12 ;  /* 0x0000007f05077810 */ /* 0x000fc60007ffe80c */
[----:B------:R-:W-:Y:S01]  /*0b70*/  FFMA R10, R9, R11, R0 ;  /* 0x0000000b090a7223 */ /* 0x000fe20000000000 */
[----:B------:R-:W-:-:S03]  /*0b80*/  IADD3 R7, PT, PT, R7, R6, RZ ;  /* 0x0000000607077210 */ /* 0x000fc60007ffe0ff */
[----:B------:R-:W-:-:S05]  /*0b90*/  FFMA R0, R14, R10, R11 ;  /* 0x0000000a0e007223 */ /* 0x000fca000000000b */
[----:B------:R-:W-:-:S04]  /*0ba0*/  SHF.R.U32.HI R5, RZ, 0x17, R0 ;  /* 0x00000017ff057819 */ /* 0x000fc80000011600 */
[----:B------:R-:W-:-:S04]  /*0bb0*/  LOP3.LUT R5, R5, 0xff, RZ, 0xc0, !PT ;  /* 0x000000ff05057812 */ /* 0x000fc800078ec0ff */
[----:B------:R-:W-:-:S04]  /*0bc0*/  IADD3 R9, PT, PT, R5, R7, RZ ;  /* 0x0000000705097210 */ /* 0x000fc80007ffe0ff */
[----:B------:R-:W-:-:S04]  /*0bd0*/  IADD3 R5, PT, PT, R9, -0x1, RZ ;  /* 0xffffffff09057810 */ /* 0x000fc80007ffe0ff */
[----:B------:R-:W-:-:S13]  /*0be0*/  ISETP.GE.U32.AND P0, PT, R5, 0xfe, PT ;  /* 0x000000fe0500780c */ /* 0x000fda0003f06070 */
[----:B------:R-:W-:Y:S05]  /*0bf0*/  @!P0 BRA `(.L_x_9) ;  /* 0x0000000000808947 */ /* 0x000fea0003800000 */
[----:B------:R-:W-:-:S13]  /*0c00*/  ISETP.GT.AND P0, PT, R9, 0xfe, PT ;  /* 0x000000fe0900780c */ /* 0x000fda0003f04270 */
[----:B------:R-:W-:Y:S05]  /*0c10*/  @P0 BRA `(.L_x_10) ;  /* 0x00000000006c0947 */ /* 0x000fea0003800000 */
[----:B------:R-:W-:-:S13]  /*0c20*/  ISETP.GE.AND P0, PT, R9, 0x1, PT ;  /* 0x000000010900780c */ /* 0x000fda0003f06270 */
[----:B------:R-:W-:Y:S05]  /*0c30*/  @P0 BRA `(.L_x_11) ;  /* 0x0000000000980947 */ /* 0x000fea0003800000 */
[----:B------:R-:W-:Y:S02]  /*0c40*/  ISETP.GE.AND P0, PT, R9, -0x18, PT ;  /* 0xffffffe80900780c */ /* 0x000fe40003f06270 */
[----:B------:R-:W-:-:S11]  /*0c50*/  LOP3.LUT R0, R0, 0x80000000, RZ, 0xc0, !PT ;  /* 0x8000000000007812 */ /* 0x000fd600078ec0ff */
[----:B------:R-:W-:Y:S05]  /*0c60*/  @!P0 BRA `(.L_x_11) ;  /* 0x00000000008c8947 */ /* 0x000fea0003800000 */
[CCC-:B------:R-:W-:Y:S01]  /*0c70*/  FFMA.RZ R5, R14.reuse, R10.reuse, R11.reuse ;  /* 0x0000000a0e057223 */ /* 0x1c0fe2000000c00b */
[C---:B------:R-:W-:Y:S01]  /*0c80*/  IADD3 R8, PT, PT, R9.reuse, 0x20, RZ ;  /* 0x0000002009087810 */ /* 0x040fe20007ffe0ff */
[CCC-:B------:R-:W-:Y:S01]  /*0c90*/  FFMA.RM R6, R14.reuse, R10.reuse, R11.reuse ;  /* 0x0000000a0e067223 */ /* 0x1c0fe2000000400b */
[----:B------:R-:W-:Y:S02]  /*0ca0*/  ISETP.NE.AND P2, PT, R9, RZ, PT ;  /* 0x000000ff0900720c */ /* 0x000fe40003f45270 */
[----:B------:R-:W-:Y:S01]  /*0cb0*/  LOP3.LUT R7, R5, 0x7fffff, RZ, 0xc0, !PT ;  /* 0x007fffff05077812 */ /* 0x000fe200078ec0ff */
[----:B------:R-:W-:Y:S01]  /*0cc0*/  FFMA.RP R5, R14, R10, R11 ;  /* 0x0000000a0e057223 */ /* 0x000fe2000000800b */
[----:B------:R-:W-:Y:S02]  /*0cd0*/  ISETP.NE.AND P1, PT, R9, RZ, PT ;  /* 0x000000ff0900720c */ /* 0x000fe40003f25270 */
[----:B------:R-:W-:Y:S02]  /*0ce0*/  LOP3.LUT R7, R7, 0x800000, RZ, 0xfc, !PT ;  /* 0x0080000007077812 */ /* 0x000fe400078efcff */
[----:B------:R-:W-:-:S02]  /*0cf0*/  IADD3 R9, PT, PT, -R9, RZ, RZ ;  /* 0x000000ff09097210 */ /* 0x000fc40007ffe1ff */
[----:B------:R-:W-:Y:S02]  /*0d00*/  SHF.L.U32 R8, R7, R8, RZ ;  /* 0x0000000807087219 */ /* 0x000fe400000006ff */
[----:B------:R-:W-:Y:S02]  /*0d10*/  FSETP.NEU.FTZ.AND P0, PT, R5, R6, PT ;  /* 0x000000060500720b */ /* 0x000fe40003f1d000 */
[----:B------:R-:W-:Y:S02]  /*0d20*/  SEL R6, R9, RZ, P2 ;  /* 0x000000ff09067207 */ /* 0x000fe40001000000 */
[----:B------:R-:W-:Y:S02]  /*0d30*/  ISETP.NE.AND P1, PT, R8, RZ, P1 ;  /* 0x000000ff0800720c */ /* 0x000fe40000f25270 */
[----:B------:R-:W-:Y:S02]  /*0d40*/  SHF.R.U32.HI R6, RZ, R6, R7 ;  /* 0x00000006ff067219 */ /* 0x000fe40000011607 */
[----:B------:R-:W-:-:S02]  /*0d50*/  PLOP3.LUT P0, PT, P0, P1, PT, 0xf8, 0x8f ;  /* 0x00000000008f781c */ /* 0x000fc40000703f70 */
[----:B------:R-:W-:Y:S02]  /*0d60*/  SHF.R.U32.HI R8, RZ, 0x1, R6 ;  /* 0x00000001ff087819 */ /* 0x000fe40000011606 */
[----:B------:R-:W-:-:S04]  /*0d70*/  SEL R5, RZ, 0x1, !P0 ;  /* 0x00000001ff057807 */ /* 0x000fc80004000000 */
[----:B------:R-:W-:-:S04]  /*0d80*/  LOP3.LUT R5, R5, 0x1, R8, 0xf8, !PT ;  /* 0x0000000105057812 */ /* 0x000fc800078ef808 */
[----:B------:R-:W-:-:S04]  /*0d90*/  LOP3.LUT R5, R5, R6, RZ, 0xc0, !PT ;  /* 0x0000000605057212 */ /* 0x000fc800078ec0ff */
[----:B------:R-:W-:-:S04]  /*0da0*/  IADD3 R5, PT, PT, R8, R5, RZ ;  /* 0x0000000508057210 */ /* 0x000fc80007ffe0ff */
[----:B------:R-:W-:Y:S01]  /*0db0*/  LOP3.LUT R0, R5, R0, RZ, 0xfc, !PT ;  /* 0x0000000005007212 */ /* 0x000fe200078efcff */
[----:B------:R-:W-:Y:S06]  /*0dc0*/  BRA `(.L_x_11) ;  /* 0x0000000000347947 */ /* 0x000fec0003800000 */
.L_x_10:
[----:B------:R-:W-:-:S04]  /*0dd0*/  LOP3.LUT R0, R0, 0x80000000, RZ, 0xc0, !PT ;  /* 0x8000000000007812 */ /* 0x000fc800078ec0ff */
[----:B------:R-:W-:Y:S01]  /*0de0*/  LOP3.LUT R0, R0, 0x7f800000, RZ, 0xfc, !PT ;  /* 0x7f80000000007812 */ /* 0x000fe200078efcff */
[----:B------:R-:W-:Y:S06]  /*0df0*/  BRA `(.L_x_11) ;  /* 0x0000000000287947 */ /* 0x000fec0003800000 */
.L_x_9:
[----:B------:R-:W-:Y:S01]  /*0e00*/  LEA R0, R7, R0, 0x17 ;  /* 0x0000000007007211 */ /* 0x000fe200078eb8ff */
[----:B------:R-:W-:Y:S06]  /*0e10*/  BRA `(.L_x_11) ;  /* 0x0000000000207947 */ /* 0x000fec0003800000 */
.L_x_8:
[----:B------:R-:W-:-:S04]  /*0e20*/  LOP3.LUT R0, R5, 0x80000000, R0, 0x48, !PT ;  /* 0x8000000005007812 */ /* 0x000fc800078e4800 */
[----:B------:R-:W-:Y:S01]  /*0e30*/  LOP3.LUT R0, R0, 0x7f800000, RZ, 0xfc, !PT ;  /* 0x7f80000000007812 */ /* 0x000fe200078efcff */
[----:B------:R-:W-:Y:S06]  /*0e40*/  BRA `(.L_x_11) ;  /* 0x0000000000147947 */ /* 0x000fec0003800000 */
.L_x_7:
[----:B------:R-:W-:Y:S01]  /*0e50*/  LOP3.LUT R0, R5, 0x80000000, R0, 0x48, !PT ;  /* 0x8000000005007812 */ /* 0x000fe200078e4800 */
[----:B------:R-:W-:Y:S06]  /*0e60*/  BRA `(.L_x_11) ;  /* 0x00000000000c7947 */ /* 0x000fec0003800000 */
.L_x_6:
[----:B------:R-:W0:Y:S01]  /*0e70*/  MUFU.RSQ R0, -QNAN ;  /* 0xffc0000000007908 */ /* 0x000e220000001400 */
[----:B------:R-:W-:Y:S05]  /*0e80*/  BRA `(.L_x_11) ;  /* 0x0000000000047947 */ /* 0x000fea0003800000 */
.L_x_5:
[----:B------:R-:W-:-:S07]  /*0e90*/  FADD.FTZ R0, R0, R3 ;  /* 0x0000000300007221 */ /* 0x000fce0000010000 */
.L_x_11:
[----:B------:R-:W-:-:S04]  /*0ea0*/  HFMA2 R5, -RZ, RZ, 0, 0 ;  /* 0x00000000ff057431 */ /* 0x000fc800000001ff */
[----:B0-----:R-:W-:Y:S05]  /*0eb0*/  RET.REL.NODEC R4 `(_Z6kernelPhi) ;  /* 0xfffffff004507950 */ /* 0x001fea0003c3ffff */
.L_x_12:
[----:B------:R-:W-:-:S00]  /*0ec0*/  BRA `(.L_x_12) ;  /* 0xfffffffc00fc7947 */ /* 0x000fc0000383ffff */
[----:B------:R-:W-:-:S00]  /*0ed0*/  NOP ;  /* 0x0000000000007918 */ /* 0x000fc00000000000 */
        /* <DEDUP_REMOVED lines=10> */
.L_x_13:


//--------------------- .nv.shared.reserved.0     --------------------------
	.section	.nv.shared.reserved.0,"aw",@nobits
	.weak		__nv_reservedSMEM_offset_0_alias
	.size		__nv_reservedSMEM_offset_0_alias, 0, 64
	.other		__nv_reservedSMEM_offset_0_alias,@"STO_CUDA_RESERVED_SHARED STV_DEFAULT"
__nv_reservedSMEM_offset_0_alias:
	.zero		0
	.zero		64


//--------------------- .nv.constant0._Z6kernelPhi --------------------------
	.section	.nv.constant0._Z6kernelPhi,"a",@progbits
	.sectionflags	@""
	.align	4
.nv.constant0._Z6kernelPhi:
	.zero		908


//--------------------- SYMBOLS --------------------------

	.type		.nv.reservedSmem.offset0,@object
	.size		.nv.reservedSmem.offset0,0x4
